	.headerflags	@"EF_CUDA_TEXMODE_UNIFIED EF_CUDA_64BIT_ADDRESS EF_CUDA_ACCELERATORS EF_CUDA_SM90 EF_CUDA_VIRTUAL_SM(EF_CUDA_SM90)"
	.elftype	@"ET_EXEC"


//--------------------- .nv.info                  --------------------------
	.section	.nv.info,"",@"SHT_CUDA_INFO"
	.align	4


	//----- nvinfo : EIATTR_REGCOUNT
	.align		4
        /*0000*/ 	.byte	0x04, 0x2f
        /*0002*/ 	.short	(.L_1 - .L_0)
	.align		4
.L_0:
        /*0004*/ 	.word	index@(triton_poi_fused_leaky_relu_backward_3)
        /*0008*/ 	.word	0x00000019


	//----- nvinfo : EIATTR_MIN_STACK_SIZE
	.align		4
.L_1:
        /*000c*/ 	.byte	0x04, 0x12
        /*000e*/ 	.short	(.L_3 - .L_2)
	.align		4
.L_2:
        /*0010*/ 	.word	index@(triton_poi_fused_leaky_relu_backward_3)
        /*0014*/ 	.word	0x00000000


	//----- nvinfo : EIATTR_FRAME_SIZE
	.align		4
.L_3:
        /*0018*/ 	.byte	0x04, 0x11
        /*001a*/ 	.short	(.L_5 - .L_4)
	.align		4
.L_4:
        /*001c*/ 	.word	index@(triton_poi_fused_leaky_relu_backward_3)
        /*0020*/ 	.word	0x00000000


	//----- nvinfo : EIATTR_MIN_STACK_SIZE
	.align		4
.L_5:
        /*0024*/ 	.byte	0x04, 0x12
        /*0026*/ 	.short	(.L_7 - .L_6)
	.align		4
.L_6:
        /*0028*/ 	.word	index@(triton_poi_fused_leaky_relu_backward_3)
        /*002c*/ 	.word	0x00000000
.L_7:


//--------------------- .nv.info.triton_poi_fused_leaky_relu_backward_3 --------------------------
	.section	.nv.info.triton_poi_fused_leaky_relu_backward_3,"",@"SHT_CUDA_INFO"
	.sectionflags	@""
	.align	4


	//----- nvinfo : EIATTR_CUDA_API_VERSION
	.align		4
        /*0000*/ 	.byte	0x04, 0x37
        /*0002*/ 	.short	(.L_9 - .L_8)
.L_8:
        /*0004*/ 	.word	0x0000007c


	//----- nvinfo : EIATTR_KPARAM_INFO
	.align		4
.L_9:
        /*0008*/ 	.byte	0x04, 0x17
        /*000a*/ 	.short	(.L_11 - .L_10)
.L_10:
        /*000c*/ 	.word	0x00000000
        /*0010*/ 	.short	0x0003
        /*0012*/ 	.short	0x0014
        /*0014*/ 	.byte	0x00, 0xf0, 0x11, 0x00


	//----- nvinfo : EIATTR_KPARAM_INFO
	.align		4
.L_11:
        /*0018*/ 	.byte	0x04, 0x17
        /*001a*/ 	.short	(.L_13 - .L_12)
.L_12:
        /*001c*/ 	.word	0x00000000
        /*0020*/ 	.short	0x0002
        /*0022*/ 	.short	0x0010
        /*0024*/ 	.byte	0x00, 0xf0, 0x11, 0x00


	//----- nvinfo : EIATTR_KPARAM_INFO
	.align		4
.L_13:
        /*0028*/ 	.byte	0x04, 0x17
        /*002a*/ 	.short	(.L_15 - .L_14)
.L_14:
        /*002c*/ 	.word	0x00000000
        /*0030*/ 	.short	0x0001
        /*0032*/ 	.short	0x0008
        /*0034*/ 	.byte	0x00, 0xf4, 0x21, 0x00


	//----- nvinfo : EIATTR_KPARAM_INFO
	.align		4
.L_15:
        /*0038*/ 	.byte	0x04, 0x17
        /*003a*/ 	.short	(.L_17 - .L_16)
.L_16:
        /*003c*/ 	.word	0x00000000
        /*0040*/ 	.short	0x0000
        /*0042*/ 	.short	0x0000
        /*0044*/ 	.byte	0x00, 0xf4, 0x21, 0x00


	//----- nvinfo : EIATTR_SPARSE_MMA_MASK
	.align		4
.L_17:
        /*0048*/ 	.byte	0x03, 0x50
        /*004a*/ 	.short	0x0000


	//----- nvinfo : EIATTR_MAXREG_COUNT
	.align		4
        /*004c*/ 	.byte	0x03, 0x1b
        /*004e*/ 	.short	0x00ff


	//----- nvinfo : EIATTR_EXIT_INSTR_OFFSETS
	.align		4
        /*0050*/ 	.byte	0x04, 0x1c
        /*0052*/ 	.short	(.L_19 - .L_18)


	//   ....[0]....
.L_18:
        /*0054*/ 	.word	0x000006b0


	//   ....[1]....
        /*0058*/ 	.word	0x000006d0


	//----- nvinfo : EIATTR_REQNTID
	.align		4
.L_19:
        /*005c*/ 	.byte	0x04, 0x10
        /*005e*/ 	.short	(.L_21 - .L_20)
.L_20:
        /*0060*/ 	.word	0x00000080
        /*0064*/ 	.word	0x00000001
        /*0068*/ 	.word	0x00000001


	//----- nvinfo : EIATTR_CBANK_PARAM_SIZE
	.align		4
.L_21:
        /*006c*/ 	.byte	0x03, 0x19
        /*006e*/ 	.short	0x0018


	//----- nvinfo : EIATTR_PARAM_CBANK
	.align		4
        /*0070*/ 	.byte	0x04, 0x0a
        /*0072*/ 	.short	(.L_23 - .L_22)
	.align		4
.L_22:
        /*0074*/ 	.word	index@(.nv.constant0.triton_poi_fused_leaky_relu_backward_3)
        /*0078*/ 	.short	0x0210
        /*007a*/ 	.short	0x0018


	//----- nvinfo : EIATTR_SW_WAR
	.align		4
.L_23:
        /*007c*/ 	.byte	0x04, 0x36
        /*007e*/ 	.short	(.L_25 - .L_24)
.L_24:
        /*0080*/ 	.word	0x00000008
.L_25:


//--------------------- .nv.callgraph             --------------------------
	.section	.nv.callgraph,"",@"SHT_CUDA_CALLGRAPH"
	.align	4
	.sectionentsize	8
	.align		4
        /*0000*/ 	.word	0x00000000
	.align		4
        /*0004*/ 	.word	0xffffffff
	.align		4
        /*0008*/ 	.word	0x00000000
	.align		4
        /*000c*/ 	.word	0xfffffffe
	.align		4
        /*0010*/ 	.word	0x00000000
	.align		4
        /*0014*/ 	.word	0xfffffffd
	.align		4
        /*0018*/ 	.word	0x00000000
	.align		4
        /*001c*/ 	.word	0xfffffffc


//--------------------- .text.triton_poi_fused_leaky_relu_backward_3 --------------------------
	.section	.text.triton_poi_fused_leaky_relu_backward_3,"ax",@progbits
	.sectionflags	@"SHF_BARRIERS=1"
	.align	128
        .global         triton_poi_fused_leaky_relu_backward_3
        .type           triton_poi_fused_leaky_relu_backward_3,@function
        .size           triton_poi_fused_leaky_relu_backward_3,(.L_x_1 - triton_poi_fused_leaky_relu_backward_3)
        .other          triton_poi_fused_leaky_relu_backward_3,@"STO_CUDA_ENTRY STV_DEFAULT"
triton_poi_fused_leaky_relu_backward_3:
.text.triton_poi_fused_leaky_relu_backward_3:
[----:B------:R-:W0:Y:S02]  /*0000*/  LDC R1, c[0x0][0x28] ;  /* 0x00000a00ff017b82 */ /* 0x000e240000000800 */
[----:B------:R-:W1:Y:S01]  /*0010*/  S2R R2, SR_TID.X ;  /* 0x0000000000027919 */ /* 0x000e620000002100 */
[----:B------:R-:W2:Y:S01]  /*0020*/  LDC.64 R8, c[0x0][0x210] ;  /* 0x00008400ff087b82 */ /* 0x000ea20000000a00 */
[----:B------:R-:W-:Y:S01]  /*0030*/  ULDC.64 UR6, c[0x0][0x208] ;  /* 0x0000820000067ab9 */ /* 0x000fe20000000a00 */
[----:B------:R-:W3:Y:S01]  /*0040*/  S2R R0, SR_CTAID.X ;  /* 0x0000000000007919 */ /* 0x000ee20000002500 */
[----:B------:R-:W4:Y:S01]  /*0050*/  S2R R12, SR_CTAID.Y ;  /* 0x00000000000c7919 */ /* 0x000f220000002600 */
[----:B-1----:R-:W-:Y:S01]  /*0060*/  SHF.R.U32.HI R14, RZ, 0x2, R2 ;  /* 0x00000002ff0e7819 */ /* 0x002fe20000011602 */
[----:B------:R-:W-:Y:S02]  /*0070*/  IMAD.SHL.U32 R5, R2, 0x4, RZ ;  /* 0x0000000402057824 */ /* 0x000fe400078e00ff */
[----:B---3--:R-:W-:Y:S01]  /*0080*/  IMAD.SHL.U32 R0, R0, 0x10, RZ ;  /* 0x0000001000007824 */ /* 0x008fe200078e00ff */
[----:B------:R-:W-:Y:S01]  /*0090*/  SGXT.U32 R14, R14, 0x5 ;  /* 0x000000050e0e781a */ /* 0x000fe20000000000 */
[----:B----4-:R-:W-:-:S03]  /*00a0*/  IMAD.SHL.U32 R3, R12, 0x40, RZ ;  /* 0x000000400c037824 */ /* 0x010fc600078e00ff */
[----:B------:R-:W-:Y:S02]  /*00b0*/  LOP3.LUT R5, R0, 0xc, R5, 0xf8, !PT ;  /* 0x0000000c00057812 */ /* 0x000fe400078ef805 */
[----:B------:R-:W-:Y:S02]  /*00c0*/  LOP3.LUT R4, R3, R14, RZ, 0xfc, !PT ;  /* 0x0000000e03047212 */ /* 0x000fe400078efcff */
[----:B------:R-:W-:-:S03]  /*00d0*/  ISETP.GE.AND P0, PT, R5, 0x10, PT ;  /* 0x000000100500780c */ /* 0x000fc60003f06270 */
[----:B------:R-:W-:-:S04]  /*00e0*/  IMAD R11, R4, 0x10, R5 ;  /* 0x00000010040b7824 */ /* 0x000fc800078e0205 */
[----:B--2---:R-:W-:-:S04]  /*00f0*/  IMAD.WIDE R4, R11, 0x4, R8 ;  /* 0x000000040b047825 */ /* 0x004fc800078e0208 */
[----:B------:R-:W-:Y:S02]  /*0100*/  VIADD R11, R11, 0x200 ;  /* 0x000002000b0b7836 */ /* 0x000fe40000000000 */
[----:B------:R-:W2:Y:S02]  /*0110*/  @!P0 LDG.E.EL.128 R4, desc[UR6][R4.64] ;  /* 0x0000000604048981 */ /* 0x000ea4000c2e1d00 */
[----:B------:R-:W-:-:S06]  /*0120*/  IMAD.WIDE R8, R11, 0x4, R8 ;  /* 0x000000040b087825 */ /* 0x000fcc00078e0208 */
[----:B------:R-:W3:Y:S01]  /*0130*/  @!P0 LDG.E.EL.128 R8, desc[UR6][R8.64] ;  /* 0x0000000608088981 */ /* 0x000ee2000c2e1d00 */
[----:B------:R-:W1:Y:S01]  /*0140*/  S2UR UR5, SR_CgaCtaId ;  /* 0x00000000000579c3 */ /* 0x000e620000008800 */
[C---:B------:R-:W-:Y:S01]  /*0150*/  IMAD.SHL.U32 R13, R2.reuse, 0x100, RZ ;  /* 0x00000100020d7824 */ /* 0x040fe200078e00ff */
[----:B------:R-:W-:Y:S01]  /*0160*/  UMOV UR4, 0x400 ;  /* 0x0000040000047882 */ /* 0x000fe20000000000 */
[C---:B------:R-:W-:Y:S01]  /*0170*/  IMAD.SHL.U32 R16, R2.reuse, 0x8, RZ ;  /* 0x0000000802107824 */ /* 0x040fe200078e00ff */
[----:B------:R-:W-:Y:S02]  /*0180*/  LOP3.LUT R18, R2, 0x78, RZ, 0xc0, !PT ;  /* 0x0000007802127812 */ /* 0x000fe400078ec0ff */
[----:B------:R-:W-:Y:S02]  /*0190*/  LOP3.LUT R17, R13, 0x300, RZ, 0xc0, !PT ;  /* 0x000003000d117812 */ /* 0x000fe400078ec0ff */
[----:B------:R-:W-:Y:S02]  /*01a0*/  LOP3.LUT R13, R16, 0x3f8, RZ, 0xc0, !PT ;  /* 0x000003f8100d7812 */ /* 0x000fe400078ec0ff */
[----:B------:R-:W-:-:S02]  /*01b0*/  SHF.R.U32.HI R15, RZ, 0x3, R17 ;  /* 0x00000003ff0f7819 */ /* 0x000fc40000011611 */
[C---:B------:R-:W-:Y:S02]  /*01c0*/  LOP3.LUT R19, R17.reuse, 0x80, RZ, 0xfc, !PT ;  /* 0x0000008011137812 */ /* 0x040fe400078efcff */
[----:B------:R-:W-:Y:S02]  /*01d0*/  LOP3.LUT R15, R15, R17, R14, 0xfe, !PT ;  /* 0x000000110f0f7212 */ /* 0x000fe400078efe0e */
[C---:B------:R-:W-:Y:S02]  /*01e0*/  LOP3.LUT R14, R17.reuse, R14, RZ, 0xfc, !PT ;  /* 0x0000000e110e7212 */ /* 0x040fe400078efcff */
[----:B------:R-:W-:Y:S02]  /*01f0*/  LOP3.LUT R21, R17, 0xc0, RZ, 0xfc, !PT ;  /* 0x000000c011157812 */ /* 0x000fe400078efcff */
[-C--:B------:R-:W-:Y:S02]  /*0200*/  LEA.HI R19, R19, R14.reuse, RZ, 0x1d ;  /* 0x0000000e13137211 */ /* 0x080fe400078fe8ff */
[----:B------:R-:W-:Y:S01]  /*0210*/  LEA.HI R21, R21, R14, RZ, 0x1d ;  /* 0x0000000e15157211 */ /* 0x000fe200078fe8ff */
[----:B-1----:R-:W-:Y:S01]  /*0220*/  UPRMT UR4, UR5, 0x654, UR4 ;  /* 0x0000065405047896 */ /* 0x002fe20008000004 */
[----:B------:R-:W-:-:S05]  /*0230*/  LOP3.LUT R3, R3, 0x38, R16, 0xf8, !PT ;  /* 0x0000003803037812 */ /* 0x000fca00078ef810 */
[----:B------:R-:W-:Y:S02]  /*0240*/  IADD3 R13, R13, UR4, R18 ;  /* 0x000000040d0d7c10 */ /* 0x000fe4000fffe012 */
[----:B--2---:R-:W-:Y:S02]  /*0250*/  FSETP.GT.AND P3, PT, R6, RZ, !P0 ;  /* 0x000000ff0600720b */ /* 0x004fe40004764000 */
[----:B------:R-:W-:Y:S02]  /*0260*/  FSETP.GT.AND P1, PT, R4, RZ, !P0 ;  /* 0x000000ff0400720b */ /* 0x000fe40004724000 */
[----:B------:R-:W-:Y:S02]  /*0270*/  FSETP.GT.AND P2, PT, R5, RZ, !P0 ;  /* 0x000000ff0500720b */ /* 0x000fe40004744000 */
[----:B------:R-:W-:Y:S02]  /*0280*/  LOP3.LUT R5, R17, 0x40, RZ, 0xfc, !PT ;  /* 0x0000004011057812 */ /* 0x000fe400078efcff */
[----:B------:R-:W-:-:S02]  /*0290*/  SEL R18, RZ, 0x1, !P3 ;  /* 0x00000001ff127807 */ /* 0x000fc40005800000 */
[----:B------:R-:W-:Y:S02]  /*02a0*/  FSETP.GT.AND P4, PT, R7, RZ, !P0 ;  /* 0x000000ff0700720b */ /* 0x000fe40004784000 */
[----:B------:R-:W-:Y:S02]  /*02b0*/  SEL R4, RZ, 0x1, !P1 ;  /* 0x00000001ff047807 */ /* 0x000fe40004800000 */
[----:B------:R-:W-:Y:S02]  /*02c0*/  SEL R6, RZ, 0x1, !P2 ;  /* 0x00000001ff067807 */ /* 0x000fe40005000000 */
[----:B---3--:R-:W-:Y:S01]  /*02d0*/  FSETP.GT.AND P3, PT, R8, RZ, !P0 ;  /* 0x000000ff0800720b */ /* 0x008fe20004764000 */
[----:B------:R-:W-:Y:S01]  /*02e0*/  STS.U8 [R15+UR4], R4 ;  /* 0x000000040f007988 */ /* 0x000fe20008000004 */
[----:B------:R-:W-:Y:S02]  /*02f0*/  LEA.HI R17, R5, R14, RZ, 0x1d ;  /* 0x0000000e05117211 */ /* 0x000fe400078fe8ff */
[----:B------:R-:W-:-:S02]  /*0300*/  FSETP.GT.AND P2, PT, R9, RZ, !P0 ;  /* 0x000000ff0900720b */ /* 0x000fc40004744000 */
[----:B------:R-:W-:Y:S01]  /*0310*/  FSETP.GT.AND P1, PT, R10, RZ, !P0 ;  /* 0x000000ff0a00720b */ /* 0x000fe20004724000 */
[----:B------:R1:W-:Y:S01]  /*0320*/  STS.U8 [R17+UR4+0x40], R6 ;  /* 0x0000400611007988 */ /* 0x0003e20008000004 */
[----:B------:R-:W-:Y:S02]  /*0330*/  FSETP.GT.AND P0, PT, R11, RZ, !P0 ;  /* 0x000000ff0b00720b */ /* 0x000fe40004704000 */
[----:B------:R-:W-:Y:S01]  /*0340*/  SEL R8, RZ, 0x1, !P4 ;  /* 0x00000001ff087807 */ /* 0x000fe20006000000 */
[----:B------:R-:W-:Y:S01]  /*0350*/  STS.U8 [R19+UR4+0x80], R18 ;  /* 0x0000801213007988 */ /* 0x000fe20008000004 */
[----:B------:R-:W-:Y:S02]  /*0360*/  SEL R10, RZ, 0x1, !P3 ;  /* 0x00000001ff0a7807 */ /* 0x000fe40005800000 */
[----:B------:R-:W-:Y:S01]  /*0370*/  SEL R14, RZ, 0x1, !P2 ;  /* 0x00000001ff0e7807 */ /* 0x000fe20005000000 */
[----:B------:R-:W-:Y:S01]  /*0380*/  STS.U8 [R21+UR4+0xc0], R8 ;  /* 0x0000c00815007988 */ /* 0x000fe20008000004 */
[----:B------:R-:W-:-:S02]  /*0390*/  SEL R20, RZ, 0x1, !P1 ;  /* 0x00000001ff147807 */ /* 0x000fc40004800000 */
[----:B------:R-:W-:Y:S01]  /*03a0*/  SEL R22, RZ, 0x1, !P0 ;  /* 0x00000001ff167807 */ /* 0x000fe20004000000 */
[----:B------:R-:W-:Y:S01]  /*03b0*/  STS.U8 [R15+UR4+0x20], R10 ;  /* 0x0000200a0f007988 */ /* 0x000fe20008000004 */
[----:B-1----:R-:W-:Y:S02]  /*03c0*/  SHF.R.S32.HI R6, RZ, 0x19, R12 ;  /* 0x00000019ff067819 */ /* 0x002fe4000001140c */
[----:B------:R-:W-:Y:S01]  /*03d0*/  SHF.R.U32.HI R7, RZ, 0x3, R2 ;  /* 0x00000003ff077819 */ /* 0x000fe20000011602 */
[----:B------:R-:W-:Y:S01]  /*03e0*/  STS.U8 [R17+UR4+0x60], R14 ;  /* 0x0000600e11007988 */ /* 0x000fe20008000004 */
[----:B------:R-:W-:Y:S02]  /*03f0*/  SGXT R6, R6, 0x1 ;  /* 0x000000010606781a */ /* 0x000fe40000000200 */
[----:B------:R-:W-:Y:S01]  /*0400*/  SGXT.U32 R7, R7, 0x4 ;  /* 0x000000040707781a */ /* 0x000fe20000000000 */
[----:B------:R-:W-:Y:S01]  /*0410*/  STS.U8 [R19+UR4+0xa0], R20 ;  /* 0x0000a01413007988 */ /* 0x000fe20008000004 */
[----:B------:R-:W-:-:S02]  /*0420*/  LEA.HI R6, R6, R3, RZ, 0x8 ;  /* 0x0000000306067211 */ /* 0x000fc400078f40ff */
[----:B------:R-:W-:Y:S01]  /*0430*/  LOP3.LUT R7, R0, R7, RZ, 0xfc, !PT ;  /* 0x0000000700077212 */ /* 0x000fe200078efcff */
[----:B------:R-:W-:Y:S01]  /*0440*/  STS.U8 [R21+UR4+0xe0], R22 ;  /* 0x0000e01615007988 */ /* 0x000fe20008000004 */
[C---:B------:R-:W-:Y:S01]  /*0450*/  LOP3.LUT R2, R6.reuse, 0xffffff00, RZ, 0xc0, !PT ;  /* 0xffffff0006027812 */ /* 0x040fe200078ec0ff */
[----:B------:R-:W-:Y:S01]  /*0460*/  IMAD.SHL.U32 R6, R6, 0x10, RZ ;  /* 0x0000001006067824 */ /* 0x000fe200078e00ff */
[----:B------:R-:W-:Y:S01]  /*0470*/  BAR.SYNC.DEFER_BLOCKING 0x0 ;  /* 0x0000000000007b1d */ /* 0x000fe20000010000 */
[----:B------:R-:W-:Y:S02]  /*0480*/  ISETP.GE.AND P0, PT, R7, 0x10, PT ;  /* 0x000000100700780c */ /* 0x000fe40003f06270 */
[----:B------:R-:W-:Y:S01]  /*0490*/  IMAD.IADD R2, R3, 0x1, -R2 ;  /* 0x0000000103027824 */ /* 0x000fe200078e0a02 */
[----:B------:R-:W-:-:S03]  /*04a0*/  LOP3.LUT R3, R6, 0xfffff000, RZ, 0xc0, !PT ;  /* 0xfffff00006037812 */ /* 0x000fc600078ec0ff */
[----:B------:R-:W-:Y:S01]  /*04b0*/  IMAD R2, R7, 0x100, R2 ;  /* 0x0000010007027824 */ /* 0x000fe200078e0202 */
[----:B------:R-:W-:-:S03]  /*04c0*/  ULDC.64 UR4, c[0x0][0x218] ;  /* 0x0000860000047ab9 */ /* 0x000fc60000000a00 */
[----:B------:R-:W-:-:S05]  /*04d0*/  IMAD.IADD R3, R2, 0x1, R3 ;  /* 0x0000000102037824 */ /* 0x000fca00078e0203 */
[----:B------:R-:W-:-:S04]  /*04e0*/  IADD3 R2, P1, R3, UR4, RZ ;  /* 0x0000000403027c10 */ /* 0x000fc8000ff3e0ff */
[----:B------:R-:W-:Y:S01]  /*04f0*/  LEA.HI.X.SX32 R3, R3, UR5, 0x1, P1 ;  /* 0x0000000503037c11 */ /* 0x000fe200088f0eff */
[----:B------:R-:W1:Y:S02]  /*0500*/  LDS.64 R4, [R13] ;  /* 0x000000000d047984 */ /* 0x000e640000000a00 */
[C---:B-1----:R-:W-:Y:S02]  /*0510*/  PRMT R0, R4.reuse, 0x7772, RZ ;  /* 0x0000777204007816 */ /* 0x042fe400000000ff */
[C---:B------:R-:W-:Y:S02]  /*0520*/  PRMT R9, R4.reuse, 0x7771, RZ ;  /* 0x0000777104097816 */ /* 0x040fe400000000ff */
[----:B------:R-:W-:Y:S02]  /*0530*/  PRMT R6, R5, 0x7772, RZ ;  /* 0x0000777205067816 */ /* 0x000fe400000000ff */
[----:B------:R-:W-:Y:S02]  /*0540*/  PRMT R9, R9, 0x5410, R0 ;  /* 0x0000541009097816 */ /* 0x000fe40000000000 */
[----:B------:R-:W-:-:S02]  /*0550*/  PRMT R0, R4, 0x7770, RZ ;  /* 0x0000777004007816 */ /* 0x000fc400000000ff */
[----:B------:R-:W-:Y:S02]  /*0560*/  LOP3.LUT R9, R9, 0x10001, RZ, 0xc0, !PT ;  /* 0x0001000109097812 */ /* 0x000fe400078ec0ff */
[----:B------:R-:W-:Y:S02]  /*0570*/  PRMT R11, R5, 0x7771, RZ ;  /* 0x00007771050b7816 */ /* 0x000fe400000000ff */
[----:B------:R-:W-:Y:S02]  /*0580*/  LOP3.LUT R13, R0, 0x1, RZ, 0xc0, !PT ;  /* 0x00000001000d7812 */ /* 0x000fe400078ec0ff */
[----:B------:R-:W-:Y:S02]  /*0590*/  LOP3.LUT R0, R9, 0xffff, RZ, 0xc0, !PT ;  /* 0x0000ffff09007812 */ /* 0x000fe400078ec0ff */
[----:B------:R-:W-:Y:S02]  /*05a0*/  PRMT R6, R11, 0x5410, R6 ;  /* 0x000054100b067816 */ /* 0x000fe40000000006 */
[----:B------:R-:W-:-:S02]  /*05b0*/  PRMT R13, R13, 0x3340, R0 ;  /* 0x000033400d0d7816 */ /* 0x000fc40000000000 */
[----:B------:R-:W-:Y:S02]  /*05c0*/  SHF.R.U32.HI R4, RZ, 0x18, R4 ;  /* 0x00000018ff047819 */ /* 0x000fe40000011604 */
[----:B------:R-:W-:Y:S02]  /*05d0*/  PRMT R0, R5, 0x7770, RZ ;  /* 0x0000777005007816 */ /* 0x000fe400000000ff */
[----:B------:R-:W-:Y:S02]  /*05e0*/  LOP3.LUT R6, R6, 0x10001, RZ, 0xc0, !PT ;  /* 0x0001000106067812 */ /* 0x000fe400078ec0ff */
[----:B------:R-:W-:Y:S02]  /*05f0*/  SHF.R.U32.HI R7, RZ, 0x18, R5 ;  /* 0x00000018ff077819 */ /* 0x000fe40000011605 */
[----:B------:R-:W-:Y:S02]  /*0600*/  SGXT.U32 R5, R4, 0x1 ;  /* 0x000000010405781a */ /* 0x000fe40000000000 */
[----:B------:R-:W-:-:S02]  /*0610*/  LOP3.LUT R11, R0, 0x1, RZ, 0xc0, !PT ;  /* 0x00000001000b7812 */ /* 0x000fc400078ec0ff */
[----:B------:R-:W-:Y:S02]  /*0620*/  PRMT R0, R9, 0x7732, RZ ;  /* 0x0000773209007816 */ /* 0x000fe400000000ff */
[C---:B------:R-:W-:Y:S02]  /*0630*/  PRMT R4, R6.reuse, 0x7732, RZ ;  /* 0x0000773206047816 */ /* 0x040fe400000000ff */
[----:B------:R-:W-:Y:S02]  /*0640*/  LOP3.LUT R6, R6, 0xffff, RZ, 0xc0, !PT ;  /* 0x0000ffff06067812 */ /* 0x000fe400078ec0ff */
[----:B------:R-:W-:Y:S02]  /*0650*/  SGXT.U32 R7, R7, 0x1 ;  /* 0x000000010707781a */ /* 0x000fe40000000000 */
[----:B------:R-:W-:Y:S02]  /*0660*/  PRMT R0, R0, 0x3340, R5 ;  /* 0x0000334000007816 */ /* 0x000fe40000000005 */
[----:B------:R-:W-:-:S02]  /*0670*/  PRMT R6, R11, 0x3340, R6 ;  /* 0x000033400b067816 */ /* 0x000fc40000000006 */
[----:B------:R-:W-:Y:S02]  /*0680*/  PRMT R5, R4, 0x3340, R7 ;  /* 0x0000334004057816 */ /* 0x000fe40000000007 */
[----:B------:R-:W-:Y:S02]  /*0690*/  PRMT R4, R13, 0x5410, R0 ;  /* 0x000054100d047816 */ /* 0x000fe40000000000 */
[----:B------:R-:W-:Y:S01]  /*06a0*/  PRMT R5, R6, 0x5410, R5 ;  /* 0x0000541006057816 */ /* 0x000fe20000000005 */
[----:B------:R-:W-:Y:S06]  /*06b0*/  @P0 EXIT ;  /* 0x000000000000094d */ /* 0x000fec0003800000 */
[----:B------:R-:W-:Y:S01]  /*06c0*/  STG.E.64 desc[UR6][R2.64], R4 ;  /* 0x0000000402007986 */ /* 0x000fe2000c101b06 */
[----:B------:R-:W-:Y:S05]  /*06d0*/  EXIT ;  /* 0x000000000000794d */ /* 0x000fea0003800000 */
.L_x_0:
[----:B------:R-:W-:-:S00]  /*06e0*/  BRA `(.L_x_0) ;  /* 0xfffffffc00fc7947 */ /* 0x000fc0000383ffff */
[----:B------:R-:W-:-:S00]  /*06f0*/  NOP ;  /* 0x0000000000007918 */ /* 0x000fc00000000000 */
        /* <DEDUP_REMOVED lines=8> */
.L_x_1:


//--------------------- .nv.shared.triton_poi_fused_leaky_relu_backward_3 --------------------------
	.section	.nv.shared.triton_poi_fused_leaky_relu_backward_3,"aw",@nobits
	.sectionflags	@""
	.align	16
	.zero		1024


//--------------------- .nv.constant0.triton_poi_fused_leaky_relu_backward_3 --------------------------
	.section	.nv.constant0.triton_poi_fused_leaky_relu_backward_3,"a",@progbits
	.sectionflags	@""
	.align	4
.nv.constant0.triton_poi_fused_leaky_relu_backward_3:
	.zero		552
